//
// Generated by NVIDIA NVVM Compiler
//
// Compiler Build ID: CL-36424714
// Cuda compilation tools, release 13.0, V13.0.88
// Based on NVVM 20.0.0
//

.version 9.0
.target sm_100
.address_size 64

	// .globl	_Z7bitonicPfiii

.visible .entry _Z7bitonicPfiii(
	.param .u64 .ptr .align 1 _Z7bitonicPfiii_param_0,
	.param .u32 _Z7bitonicPfiii_param_1,
	.param .u32 _Z7bitonicPfiii_param_2,
	.param .u32 _Z7bitonicPfiii_param_3
)
{
	.reg .pred 	%p<5>;
	.reg .b32 	%r<9>;
	.reg .b32 	%f<5>;
	.reg .b64 	%rd<11>;

	ld.param.u64 	%rd6, [_Z7bitonicPfiii_param_0];
	ld.param.u32 	%r3, [_Z7bitonicPfiii_param_1];
	ld.param.u32 	%r4, [_Z7bitonicPfiii_param_2];
	ld.param.u32 	%r5, [_Z7bitonicPfiii_param_3];
	cvta.to.global.u64 	%rd1, %rd6;
	mov.u32 	%r6, %ntid.x;
	mov.u32 	%r7, %tid.x;
	mad.lo.s32 	%r1, %r5, %r6, %r7;
	xor.b32  	%r2, %r1, %r4;
	setp.le.s32 	%p1, %r2, %r1;
	@%p1 bra 	$L__BB0_6;
	and.b32  	%r8, %r1, %r3;
	setp.ne.s32 	%p2, %r8, 0;
	@%p2 bra 	$L__BB0_4;
	mul.wide.s32 	%rd9, %r1, 4;
	add.s64 	%rd2, %rd1, %rd9;
	ld.global.f32 	%f1, [%rd2];
	mul.wide.s32 	%rd10, %r2, 4;
	add.s64 	%rd3, %rd1, %rd10;
	ld.global.f32 	%f2, [%rd3];
	setp.leu.f32 	%p4, %f1, %f2;
	@%p4 bra 	$L__BB0_6;
	st.global.f32 	[%rd2], %f2;
	st.global.f32 	[%rd3], %f1;
	bra.uni 	$L__BB0_6;
$L__BB0_4:
	mul.wide.s32 	%rd7, %r1, 4;
	add.s64 	%rd4, %rd1, %rd7;
	ld.global.f32 	%f3, [%rd4];
	mul.wide.s32 	%rd8, %r2, 4;
	add.s64 	%rd5, %rd1, %rd8;
	ld.global.f32 	%f4, [%rd5];
	setp.geu.f32 	%p3, %f3, %f4;
	@%p3 bra 	$L__BB0_6;
	st.global.f32 	[%rd4], %f4;
	st.global.f32 	[%rd5], %f3;
$L__BB0_6:
	ret;

}


// ===== COMPILED SASS (sm_100) =====

	.target	sm_100

	.elftype	@"ET_EXEC"


//--------------------- .note.nv.tkinfo           --------------------------
	.section	.note.nv.tkinfo,"",@"SHT_NOTE"
	.sectionflags	@"SHF_NOTE_NV_TKINFO"
	.tkinfo
        /*0018*/ 	.word	0x00000002
        /*0030*/ 	.string	""
        /*0030*/ 	.string	"ptxas"
        /*0030*/ 	.string	"Cuda compilation tools, release 13.0, V13.0.88"
        /*0030*/ 	.string	"Build cuda_13.0.r13.0/compiler.36424714_0"
        /*0030*/ 	.string	"-arch sm_100 -m 64 "



//--------------------- .note.nv.cuinfo           --------------------------
	.section	.note.nv.cuinfo,"",@"SHT_NOTE"
	.sectionflags	@"SHF_NOTE_NV_CUINFO"
        /*0018*/ 	.short	0x0002
        /*001a*/ 	.short	0x0064
        /*001c*/ 	.short	0x0082
	.zero		2


//--------------------- .nv.info                  --------------------------
	.section	.nv.info,"",@"SHT_CUDA_INFO"
	.align	4


	//----- nvinfo : EIATTR_REGCOUNT
	.align		4
        /*0000*/ 	.byte	0x04, 0x2f
        /*0002*/ 	.short	(.L_1 - .L_0)
	.align		4
.L_0:
        /*0004*/ 	.word	index@(_Z7bitonicPfiii)
        /*0008*/ 	.word	0x0000000c


	//----- nvinfo : EIATTR_FRAME_SIZE
	.align		4
.L_1:
        /*000c*/ 	.byte	0x04, 0x11
        /*000e*/ 	.short	(.L_3 - .L_2)
	.align		4
.L_2:
        /*0010*/ 	.word	index@(_Z7bitonicPfiii)
        /*0014*/ 	.word	0x00000000


	//----- nvinfo : EIATTR_MIN_STACK_SIZE
	.align		4
.L_3:
        /*0018*/ 	.byte	0x04, 0x12
        /*001a*/ 	.short	(.L_5 - .L_4)
	.align		4
.L_4:
        /*001c*/ 	.word	index@(_Z7bitonicPfiii)
        /*0020*/ 	.word	0x00000000
.L_5:


//--------------------- .nv.compat                --------------------------
	.section	.nv.compat,"",@"SHT_CUDA_COMPAT_INFO"
	.align	4
        /*0000*/ 	.byte	0x02, 0x09, 0x00, 0x00, 0x02, 0x02, 0x01, 0x00, 0x02, 0x05, 0x05, 0x00, 0x03, 0x07, 0x01, 0x01
        /*0010*/ 	.byte	0x02, 0x03, 0x00, 0x00, 0x02, 0x06, 0x01, 0x00, 0x04, 0x0b, 0x08, 0x00, 0x09, 0x00, 0x00, 0x00
        /*0020*/ 	.byte	0x00, 0x00, 0x00, 0x00


//--------------------- .nv.info._Z7bitonicPfiii  --------------------------
	.section	.nv.info._Z7bitonicPfiii,"",@"SHT_CUDA_INFO"
	.sectionflags	@""
	.align	4


	//----- nvinfo : EIATTR_CUDA_API_VERSION
	.align		4
        /*0000*/ 	.byte	0x04, 0x37
        /*0002*/ 	.short	(.L_7 - .L_6)
.L_6:
        /*0004*/ 	.word	0x00000082


	//----- nvinfo : EIATTR_KPARAM_INFO
	.align		4
.L_7:
        /*0008*/ 	.byte	0x04, 0x17
        /*000a*/ 	.short	(.L_9 - .L_8)
.L_8:
        /*000c*/ 	.word	0x00000000
        /*0010*/ 	.short	0x0003
        /*0012*/ 	.short	0x0010
        /*0014*/ 	.byte	0x00, 0xf0, 0x11, 0x00


	//----- nvinfo : EIATTR_KPARAM_INFO
	.align		4
.L_9:
        /*0018*/ 	.byte	0x04, 0x17
        /*001a*/ 	.short	(.L_11 - .L_10)
.L_10:
        /*001c*/ 	.word	0x00000000
        /*0020*/ 	.short	0x0002
        /*0022*/ 	.short	0x000c
        /*0024*/ 	.byte	0x00, 0xf0, 0x11, 0x00


	//----- nvinfo : EIATTR_KPARAM_INFO
	.align		4
.L_11:
        /*0028*/ 	.byte	0x04, 0x17
        /*002a*/ 	.short	(.L_13 - .L_12)
.L_12:
        /*002c*/ 	.word	0x00000000
        /*0030*/ 	.short	0x0001
        /*0032*/ 	.short	0x0008
        /*0034*/ 	.byte	0x00, 0xf0, 0x11, 0x00


	//----- nvinfo : EIATTR_KPARAM_INFO
	.align		4
.L_13:
        /*0038*/ 	.byte	0x04, 0x17
        /*003a*/ 	.short	(.L_15 - .L_14)
.L_14:
        /*003c*/ 	.word	0x00000000
        /*0040*/ 	.short	0x0000
        /*0042*/ 	.short	0x0000
        /*0044*/ 	.byte	0x00, 0xf5, 0x21, 0x00


	//----- nvinfo : EIATTR_SPARSE_MMA_MASK
	.align		4
.L_15:
        /*0048*/ 	.byte	0x03, 0x50
        /*004a*/ 	.short	0x0000


	//----- nvinfo : EIATTR_MAXREG_COUNT
	.align		4
        /*004c*/ 	.byte	0x03, 0x1b
        /*004e*/ 	.short	0x00ff


	//----- nvinfo : EIATTR_MERCURY_ISA_VERSION
	.align		4
        /*0050*/ 	.byte	0x03, 0x5f
        /*0052*/ 	.short	0x0101


	//----- nvinfo : EIATTR_VRC_CTA_INIT_COUNT
	.align		4
        /*0054*/ 	.byte	0x02, 0x4a
	.zero		1
	.zero		1


	//----- nvinfo : EIATTR_EXIT_INSTR_OFFSETS
	.align		4
        /*0058*/ 	.byte	0x04, 0x1c
        /*005a*/ 	.short	(.L_17 - .L_16)


	//   ....[0]....
.L_16:
        /*005c*/ 	.word	0x00000080


	//   ....[1]....
        /*0060*/ 	.word	0x00000130


	//   ....[2]....
        /*0064*/ 	.word	0x00000160


	//   ....[3]....
        /*0068*/ 	.word	0x000001d0


	//   ....[4]....
        /*006c*/ 	.word	0x00000200


	//----- nvinfo : EIATTR_CRS_STACK_SIZE
	.align		4
.L_17:
        /*0070*/ 	.byte	0x04, 0x1e
        /*0072*/ 	.short	(.L_19 - .L_18)
.L_18:
        /*0074*/ 	.word	0x00000000


	//----- nvinfo : EIATTR_CBANK_PARAM_SIZE
	.align		4
.L_19:
        /*0078*/ 	.byte	0x03, 0x19
        /*007a*/ 	.short	0x0014


	//----- nvinfo : EIATTR_PARAM_CBANK
	.align		4
        /*007c*/ 	.byte	0x04, 0x0a
        /*007e*/ 	.short	(.L_21 - .L_20)
	.align		4
.L_20:
        /*0080*/ 	.word	index@(.nv.constant0._Z7bitonicPfiii)
        /*0084*/ 	.short	0x0380
        /*0086*/ 	.short	0x0014


	//----- nvinfo : EIATTR_SW_WAR
	.align		4
.L_21:
        /*0088*/ 	.byte	0x04, 0x36
        /*008a*/ 	.short	(.L_23 - .L_22)
.L_22:
        /*008c*/ 	.word	0x00000008
.L_23:


//--------------------- .nv.callgraph             --------------------------
	.section	.nv.callgraph,"",@"SHT_CUDA_CALLGRAPH"
	.align	4
	.sectionentsize	8
	.align		4
        /*0000*/ 	.word	0x00000000
	.align		4
        /*0004*/ 	.word	0xffffffff
	.align		4
        /*0008*/ 	.word	0x00000000
	.align		4
        /*000c*/ 	.word	0xfffffffe
	.align		4
        /*0010*/ 	.word	0x00000000
	.align		4
        /*0014*/ 	.word	0xfffffffd
	.align		4
        /*0018*/ 	.word	0x00000000
	.align		4
        /*001c*/ 	.word	0xfffffffc


//--------------------- .text._Z7bitonicPfiii     --------------------------
	.section	.text._Z7bitonicPfiii,"ax",@progbits
	.align	128
        .global         _Z7bitonicPfiii
        .type           _Z7bitonicPfiii,@function
        .size           _Z7bitonicPfiii,(.L_x_2 - _Z7bitonicPfiii)
        .other          _Z7bitonicPfiii,@"STO_CUDA_ENTRY STV_DEFAULT"
_Z7bitonicPfiii:
.text._Z7bitonicPfiii:
[----:B------:R-:W-:Y:S01]  /*0000*/  LDC R1, c[0x0][0x37c] ;  /* 0x0000df00ff017b82 */ /* 0x000fe20000000800 */
[----:B------:R-:W0:Y:S07]  /*0010*/  S2R R7, SR_TID.X ;  /* 0x0000000000077919 */ /* 0x000e2e0000002100 */
[----:B------:R-:W0:Y:S01]  /*0020*/  LDC R0, c[0x0][0x390] ;  /* 0x0000e400ff007b82 */ /* 0x000e220000000800 */
[----:B------:R-:W0:Y:S01]  /*0030*/  LDCU UR4, c[0x0][0x360] ;  /* 0x00006c00ff0477ac */ /* 0x000e220008000800 */
[----:B------:R-:W1:Y:S01]  /*0040*/  LDCU UR5, c[0x0][0x38c] ;  /* 0x00007180ff0577ac */ /* 0x000e620008000800 */
[----:B0-----:R-:W-:-:S05]  /*0050*/  IMAD R7, R0, UR4, R7 ;  /* 0x0000000400077c24 */ /* 0x001fca000f8e0207 */
[----:B-1----:R-:W-:-:S04]  /*0060*/  LOP3.LUT R9, R7, UR5, RZ, 0x3c, !PT ;  /* 0x0000000507097c12 */ /* 0x002fc8000f8e3cff */
[----:B------:R-:W-:-:S13]  /*0070*/  ISETP.GT.AND P0, PT, R9, R7, PT ;  /* 0x000000070900720c */ /* 0x000fda0003f04270 */
[----:B------:R-:W-:Y:S05]  /*0080*/  @!P0 EXIT ;  /* 0x000000000000894d */ /* 0x000fea0003800000 */
[----:B------:R-:W0:Y:S02]  /*0090*/  LDCU UR4, c[0x0][0x388] ;  /* 0x00007100ff0477ac */ /* 0x000e240008000800 */
[----:B0-----:R-:W-:Y:S01]  /*00a0*/  LOP3.LUT P0, RZ, R7, UR4, RZ, 0xc0, !PT ;  /* 0x0000000407ff7c12 */ /* 0x001fe2000f80c0ff */
[----:B------:R-:W0:-:S12]  /*00b0*/  LDCU.64 UR4, c[0x0][0x358] ;  /* 0x00006b00ff0477ac */ /* 0x000e180008000a00 */
[----:B------:R-:W-:Y:S05]  /*00c0*/  @P0 BRA `(.L_x_0) ;  /* 0x0000000000280947 */ /* 0x000fea0003800000 */
[----:B------:R-:W1:Y:S02]  /*00d0*/  LDC.64 R4, c[0x0][0x380] ;  /* 0x0000e000ff047b82 */ /* 0x000e640000000a00 */
[----:B-1----:R-:W-:-:S04]  /*00e0*/  IMAD.WIDE R2, R7, 0x4, R4 ;  /* 0x0000000407027825 */ /* 0x002fc800078e0204 */
[----:B------:R-:W-:Y:S01]  /*00f0*/  IMAD.WIDE R4, R9, 0x4, R4 ;  /* 0x0000000409047825 */ /* 0x000fe200078e0204 */
[----:B0-----:R-:W2:Y:S04]  /*0100*/  LDG.E R7, desc[UR4][R2.64] ;  /* 0x0000000402077981 */ /* 0x001ea8000c1e1900 */
[----:B------:R-:W2:Y:S02]  /*0110*/  LDG.E R0, desc[UR4][R4.64] ;  /* 0x0000000404007981 */ /* 0x000ea4000c1e1900 */
[----:B--2---:R-:W-:-:S13]  /*0120*/  FSETP.GT.AND P0, PT, R7, R0, PT ;  /* 0x000000000700720b */ /* 0x004fda0003f04000 */
[----:B------:R-:W-:Y:S05]  /*0130*/  @!P0 EXIT ;  /* 0x000000000000894d */ /* 0x000fea0003800000 */
[----:B------:R-:W-:Y:S04]  /*0140*/  STG.E desc[UR4][R2.64], R0 ;  /* 0x0000000002007986 */ /* 0x000fe8000c101904 */
[----:B------:R-:W-:Y:S01]  /*0150*/  STG.E desc[UR4][R4.64], R7 ;  /* 0x0000000704007986 */ /* 0x000fe2000c101904 */
[----:B------:R-:W-:Y:S05]  /*0160*/  EXIT ;  /* 0x000000000000794d */ /* 0x000fea0003800000 */
.L_x_0:
[----:B------:R-:W1:Y:S02]  /*0170*/  LDC.64 R2, c[0x0][0x380] ;  /* 0x0000e000ff027b82 */ /* 0x000e640000000a00 */
[----:B-1----:R-:W-:-:S04]  /*0180*/  IMAD.WIDE R4, R7, 0x4, R2 ;  /* 0x0000000407047825 */ /* 0x002fc800078e0202 */
[----:B------:R-:W-:Y:S01]  /*0190*/  IMAD.WIDE R2, R9, 0x4, R2 ;  /* 0x0000000409027825 */ /* 0x000fe200078e0202 */
[----:B0-----:R-:W2:Y:S04]  /*01a0*/  LDG.E R7, desc[UR4][R4.64] ;  /* 0x0000000404077981 */ /* 0x001ea8000c1e1900 */
[----:B------:R-:W2:Y:S02]  /*01b0*/  LDG.E R0, desc[UR4][R2.64] ;  /* 0x0000000402007981 */ /* 0x000ea4000c1e1900 */
[----:B--2---:R-:W-:-:S13]  /*01c0*/  FSETP.GEU.AND P0, PT, R7, R0, PT ;  /* 0x000000000700720b */ /* 0x004fda0003f0e000 */
[----:B------:R-:W-:Y:S05]  /*01d0*/  @P0 EXIT ;  /* 0x000000000000094d */ /* 0x000fea0003800000 */
[----:B------:R-:W-:Y:S04]  /*01e0*/  STG.E desc[UR4][R4.64], R0 ;  /* 0x0000000004007986 */ /* 0x000fe8000c101904 */
[----:B------:R-:W-:Y:S01]  /*01f0*/  STG.E desc[UR4][R2.64], R7 ;  /* 0x0000000702007986 */ /* 0x000fe2000c101904 */
[----:B------:R-:W-:Y:S05]  /*0200*/  EXIT ;  /* 0x000000000000794d */ /* 0x000fea0003800000 */
.L_x_1:
[----:B------:R-:W-:-:S00]  /*0210*/  BRA `(.L_x_1) ;  /* 0xfffffffc00fc7947 */ /* 0x000fc0000383ffff */
[----:B------:R-:W-:-:S00]  /*0220*/  NOP ;  /* 0x0000000000007918 */ /* 0x000fc00000000000 */
        /* <DEDUP_REMOVED lines=13> */
.L_x_2:


//--------------------- .nv.shared.reserved.0     --------------------------
	.section	.nv.shared.reserved.0,"aw",@nobits
	.weak		__nv_reservedSMEM_offset_0_alias
	.size		__nv_reservedSMEM_offset_0_alias, 0, 64
	.other		__nv_reservedSMEM_offset_0_alias,@"STO_CUDA_RESERVED_SHARED STV_DEFAULT"
__nv_reservedSMEM_offset_0_alias:
	.zero		0
	.zero		64


//--------------------- .nv.constant0._Z7bitonicPfiii --------------------------
	.section	.nv.constant0._Z7bitonicPfiii,"a",@progbits
	.sectionflags	@""
	.align	4
.nv.constant0._Z7bitonicPfiii:
	.zero		916


//--------------------- SYMBOLS --------------------------

	.type		.nv.reservedSmem.offset0,@object
	.size		.nv.reservedSmem.offset0,0x4
